//
// Generated by NVIDIA NVVM Compiler
//
// Compiler Build ID: CL-36424714
// Cuda compilation tools, release 13.0, V13.0.88
// Based on NVVM 20.0.0
//

.version 9.0
.target sm_100
.address_size 64

	// .globl	_Z5helloPfS_
.extern .func  (.param .b32 func_retval0) vprintf
(
	.param .b64 vprintf_param_0,
	.param .b64 vprintf_param_1
)
;
.global .align 1 .b8 $str[28] = {84, 73, 68, 61, 37, 100, 58, 32, 32, 72, 101, 108, 108, 111, 32, 87, 111, 114, 108, 100, 33, 32, 97, 61, 37, 102, 10};

.visible .entry _Z5helloPfS_(
	.param .u64 .ptr .align 1 _Z5helloPfS__param_0,
	.param .u64 .ptr .align 1 _Z5helloPfS__param_1
)
{
	.local .align 16 .b8 	__local_depot0[16];
	.reg .b64 	%SP;
	.reg .b64 	%SPL;
	.reg .b32 	%r<7>;
	.reg .b32 	%f<2>;
	.reg .b64 	%rd<12>;
	.reg .b64 	%fd<2>;

	mov.u64 	%SPL, __local_depot0;
	cvta.local.u64 	%SP, %SPL;
	ld.param.u64 	%rd1, [_Z5helloPfS__param_0];
	ld.param.u64 	%rd2, [_Z5helloPfS__param_1];
	cvta.to.global.u64 	%rd3, %rd2;
	cvta.to.global.u64 	%rd4, %rd1;
	add.u64 	%rd5, %SP, 0;
	add.u64 	%rd6, %SPL, 0;
	mov.u32 	%r1, %ctaid.x;
	mov.u32 	%r2, %ntid.x;
	mov.u32 	%r3, %tid.x;
	mad.lo.s32 	%r4, %r1, %r2, %r3;
	mul.wide.s32 	%rd7, %r4, 4;
	add.s64 	%rd8, %rd4, %rd7;
	ld.global.f32 	%f1, [%rd8];
	add.s64 	%rd9, %rd3, %rd7;
	st.global.f32 	[%rd9], %f1;
	cvt.f64.f32 	%fd1, %f1;
	st.local.u32 	[%rd6], %r4;
	st.local.f64 	[%rd6+8], %fd1;
	mov.u64 	%rd10, $str;
	cvta.global.u64 	%rd11, %rd10;
	{ // callseq 0, 0
	.param .b64 param0;
	st.param.b64 	[param0], %rd11;
	.param .b64 param1;
	st.param.b64 	[param1], %rd5;
	.param .b32 retval0;
	call.uni (retval0), 
	vprintf, 
	(
	param0, 
	param1
	);
	ld.param.b32 	%r5, [retval0];
	} // callseq 0
	ret;

}


// ===== COMPILED SASS (sm_100) =====

	.target	sm_100

	.elftype	@"ET_EXEC"


//--------------------- .note.nv.tkinfo           --------------------------
	.section	.note.nv.tkinfo,"",@"SHT_NOTE"
	.sectionflags	@"SHF_NOTE_NV_TKINFO"
	.tkinfo
        /*0018*/ 	.word	0x00000002
        /*0030*/ 	.string	""
        /*0030*/ 	.string	"ptxas"
        /*0030*/ 	.string	"Cuda compilation tools, release 13.0, V13.0.88"
        /*0030*/ 	.string	"Build cuda_13.0.r13.0/compiler.36424714_0"
        /*0030*/ 	.string	"-arch sm_100 -m 64 "



//--------------------- .note.nv.cuinfo           --------------------------
	.section	.note.nv.cuinfo,"",@"SHT_NOTE"
	.sectionflags	@"SHF_NOTE_NV_CUINFO"
        /*0018*/ 	.short	0x0002
        /*001a*/ 	.short	0x0064
        /*001c*/ 	.short	0x0082
	.zero		2


//--------------------- .nv.info                  --------------------------
	.section	.nv.info,"",@"SHT_CUDA_INFO"
	.align	4


	//----- nvinfo : EIATTR_REGCOUNT
	.align		4
        /*0000*/ 	.byte	0x04, 0x2f
        /*0002*/ 	.short	(.L_2 - .L_1)
	.align		4
.L_1:
        /*0004*/ 	.word	index@(_Z5helloPfS_)
        /*0008*/ 	.word	0x00000018


	//----- nvinfo : EIATTR_FRAME_SIZE
	.align		4
.L_2:
        /*000c*/ 	.byte	0x04, 0x11
        /*000e*/ 	.short	(.L_4 - .L_3)
	.align		4
.L_3:
        /*0010*/ 	.word	index@(_Z5helloPfS_)
        /*0014*/ 	.word	0x00000010


	//----- nvinfo : EIATTR_MIN_STACK_SIZE
	.align		4
.L_4:
        /*0018*/ 	.byte	0x04, 0x12
        /*001a*/ 	.short	(.L_6 - .L_5)
	.align		4
.L_5:
        /*001c*/ 	.word	index@(_Z5helloPfS_)
        /*0020*/ 	.word	0x00000010
.L_6:


//--------------------- .nv.compat                --------------------------
	.section	.nv.compat,"",@"SHT_CUDA_COMPAT_INFO"
	.align	4
        /*0000*/ 	.byte	0x02, 0x09, 0x00, 0x00, 0x02, 0x02, 0x01, 0x00, 0x02, 0x05, 0x05, 0x00, 0x03, 0x07, 0x01, 0x01
        /*0010*/ 	.byte	0x02, 0x03, 0x00, 0x00, 0x02, 0x06, 0x01, 0x00, 0x04, 0x0b, 0x08, 0x00, 0x09, 0x00, 0x00, 0x00
        /*0020*/ 	.byte	0x00, 0x00, 0x00, 0x00


//--------------------- .nv.info._Z5helloPfS_     --------------------------
	.section	.nv.info._Z5helloPfS_,"",@"SHT_CUDA_INFO"
	.sectionflags	@""
	.align	4


	//----- nvinfo : EIATTR_CUDA_API_VERSION
	.align		4
        /*0000*/ 	.byte	0x04, 0x37
        /*0002*/ 	.short	(.L_8 - .L_7)
.L_7:
        /*0004*/ 	.word	0x00000082


	//----- nvinfo : EIATTR_KPARAM_INFO
	.align		4
.L_8:
        /*0008*/ 	.byte	0x04, 0x17
        /*000a*/ 	.short	(.L_10 - .L_9)
.L_9:
        /*000c*/ 	.word	0x00000000
        /*0010*/ 	.short	0x0001
        /*0012*/ 	.short	0x0008
        /*0014*/ 	.byte	0x00, 0xf5, 0x21, 0x00


	//----- nvinfo : EIATTR_KPARAM_INFO
	.align		4
.L_10:
        /*0018*/ 	.byte	0x04, 0x17
        /*001a*/ 	.short	(.L_12 - .L_11)
.L_11:
        /*001c*/ 	.word	0x00000000
        /*0020*/ 	.short	0x0000
        /*0022*/ 	.short	0x0000
        /*0024*/ 	.byte	0x00, 0xf5, 0x21, 0x00


	//----- nvinfo : EIATTR_SPARSE_MMA_MASK
	.align		4
.L_12:
        /*0028*/ 	.byte	0x03, 0x50
        /*002a*/ 	.short	0x0000


	//----- nvinfo : EIATTR_MAXREG_COUNT
	.align		4
        /*002c*/ 	.byte	0x03, 0x1b
        /*002e*/ 	.short	0x00ff


	//----- nvinfo : EIATTR_EXTERNS
	.align		4
        /*0030*/ 	.byte	0x04, 0x0f
        /*0032*/ 	.short	(.L_14 - .L_13)


	//   ....[0]....
	.align		4
.L_13:
        /*0034*/ 	.word	index@(vprintf)


	//----- nvinfo : EIATTR_MERCURY_ISA_VERSION
	.align		4
.L_14:
        /*0038*/ 	.byte	0x03, 0x5f
        /*003a*/ 	.short	0x0101


	//----- nvinfo : EIATTR_VRC_CTA_INIT_COUNT
	.align		4
        /*003c*/ 	.byte	0x02, 0x4a
	.zero		1
	.zero		1


	//----- nvinfo : EIATTR_SYSCALL_OFFSETS
	.align		4
        /*0040*/ 	.byte	0x04, 0x46
        /*0042*/ 	.short	(.L_16 - .L_15)


	//   ....[0]....
.L_15:
        /*0044*/ 	.word	0x000001a0


	//----- nvinfo : EIATTR_EXIT_INSTR_OFFSETS
	.align		4
.L_16:
        /*0048*/ 	.byte	0x04, 0x1c
        /*004a*/ 	.short	(.L_18 - .L_17)


	//   ....[0]....
.L_17:
        /*004c*/ 	.word	0x000001b0


	//----- nvinfo : EIATTR_CBANK_PARAM_SIZE
	.align		4
.L_18:
        /*0050*/ 	.byte	0x03, 0x19
        /*0052*/ 	.short	0x0010


	//----- nvinfo : EIATTR_PARAM_CBANK
	.align		4
        /*0054*/ 	.byte	0x04, 0x0a
        /*0056*/ 	.short	(.L_20 - .L_19)
	.align		4
.L_19:
        /*0058*/ 	.word	index@(.nv.constant0._Z5helloPfS_)
        /*005c*/ 	.short	0x0380
        /*005e*/ 	.short	0x0010


	//----- nvinfo : EIATTR_SW_WAR
	.align		4
.L_20:
        /*0060*/ 	.byte	0x04, 0x36
        /*0062*/ 	.short	(.L_22 - .L_21)
.L_21:
        /*0064*/ 	.word	0x00000008
.L_22:


//--------------------- .nv.callgraph             --------------------------
	.section	.nv.callgraph,"",@"SHT_CUDA_CALLGRAPH"
	.align	4
	.sectionentsize	8
	.align		4
        /*0000*/ 	.word	0x00000000
	.align		4
        /*0004*/ 	.word	0xffffffff
	.align		4
        /*0008*/ 	.word	index@(_Z5helloPfS_)
	.align		4
        /*000c*/ 	.word	index@(vprintf)
	.align		4
        /*0010*/ 	.word	0x00000000
	.align		4
        /*0014*/ 	.word	0xfffffffe
	.align		4
        /*0018*/ 	.word	0x00000000
	.align		4
        /*001c*/ 	.word	0xfffffffd
	.align		4
        /*0020*/ 	.word	0x00000000
	.align		4
        /*0024*/ 	.word	0xfffffffc


//--------------------- .nv.constant4             --------------------------
	.section	.nv.constant4,"a",@progbits
	.align	8
	.align		8
.nv.constant4:
        /*0000*/ 	.dword	vprintf
	.align		8
        /*0008*/ 	.dword	$str


//--------------------- .text._Z5helloPfS_        --------------------------
	.section	.text._Z5helloPfS_,"ax",@progbits
	.align	128
        .global         _Z5helloPfS_
        .type           _Z5helloPfS_,@function
        .size           _Z5helloPfS_,(.L_x_2 - _Z5helloPfS_)
        .other          _Z5helloPfS_,@"STO_CUDA_ENTRY STV_DEFAULT"
_Z5helloPfS_:
.text._Z5helloPfS_:
[----:B------:R-:W0:Y:S01]  /*0000*/  LDC R1, c[0x0][0x37c] ;  /* 0x0000df00ff017b82 */ /* 0x000e220000000800 */
[----:B------:R-:W1:Y:S01]  /*0010*/  S2R R3, SR_TID.X ;  /* 0x0000000000037919 */ /* 0x000e620000002100 */
[----:B------:R-:W2:Y:S06]  /*0020*/  LDCU UR7, c[0x0][0x2fc] ;  /* 0x00005f80ff0777ac */ /* 0x000eac0008000800 */
[----:B------:R-:W1:Y:S01]  /*0030*/  S2UR UR6, SR_CTAID.X ;  /* 0x00000000000679c3 */ /* 0x000e620000002500 */
[----:B0-----:R-:W-:Y:S01]  /*0040*/  VIADD R1, R1, 0xfffffff0 ;  /* 0xfffffff001017836 */ /* 0x001fe20000000000 */
[----:B------:R-:W0:Y:S01]  /*0050*/  LDCU.64 UR4, c[0x0][0x358] ;  /* 0x00006b00ff0477ac */ /* 0x000e220008000a00 */
[----:B------:R-:W3:Y:S05]  /*0060*/  LDCU.64 UR8, c[0x4][0x8] ;  /* 0x01000100ff0877ac */ /* 0x000eea0008000a00 */
[----:B------:R-:W1:Y:S08]  /*0070*/  LDC R0, c[0x0][0x360] ;  /* 0x0000d800ff007b82 */ /* 0x000e700000000800 */
[----:B------:R-:W4:Y:S08]  /*0080*/  LDC.64 R4, c[0x0][0x380] ;  /* 0x0000e000ff047b82 */ /* 0x000f300000000a00 */
[----:B------:R-:W5:Y:S01]  /*0090*/  LDC.64 R8, c[0x0][0x388] ;  /* 0x0000e200ff087b82 */ /* 0x000f620000000a00 */
[----:B-1----:R-:W-:-:S04]  /*00a0*/  IMAD R0, R0, UR6, R3 ;  /* 0x0000000600007c24 */ /* 0x002fc8000f8e0203 */
[----:B----4-:R-:W-:-:S05]  /*00b0*/  IMAD.WIDE R4, R0, 0x4, R4 ;  /* 0x0000000400047825 */ /* 0x010fca00078e0204 */
[----:B0-----:R3:W4:Y:S01]  /*00c0*/  LDG.E R2, desc[UR4][R4.64] ;  /* 0x0000000404027981 */ /* 0x001722000c1e1900 */
[----:B------:R-:W-:Y:S01]  /*00d0*/  MOV R3, 0x0 ;  /* 0x0000000000037802 */ /* 0x000fe20000000f00 */
[----:B------:R-:W0:Y:S01]  /*00e0*/  LDCU UR6, c[0x0][0x2f8] ;  /* 0x00005f00ff0677ac */ /* 0x000e220008000800 */
[----:B-----5:R-:W-:Y:S01]  /*00f0*/  IMAD.WIDE R8, R0, 0x4, R8 ;  /* 0x0000000400087825 */ /* 0x020fe200078e0208 */
[----:B------:R1:W-:Y:S01]  /*0100*/  STL [R1], R0 ;  /* 0x0000000001007387 */ /* 0x0003e20000100800 */
[----:B------:R1:W1:Y:S02]  /*0110*/  LDC.64 R12, c[0x4][R3] ;  /* 0x01000000030c7b82 */ /* 0x0002640000000a00 */
[----:B---3--:R-:W-:Y:S01]  /*0120*/  IMAD.U32 R4, RZ, RZ, UR8 ;  /* 0x00000008ff047e24 */ /* 0x008fe2000f8e00ff */
[----:B------:R-:W-:Y:S02]  /*0130*/  MOV R5, UR9 ;  /* 0x0000000900057c02 */ /* 0x000fe40008000f00 */
[----:B0-----:R-:W-:-:S04]  /*0140*/  IADD3 R6, P0, PT, R1, UR6, RZ ;  /* 0x0000000601067c10 */ /* 0x001fc8000ff1e0ff */
[----:B--2---:R-:W-:Y:S01]  /*0150*/  IADD3.X R7, PT, PT, RZ, UR7, RZ, P0, !PT ;  /* 0x00000007ff077c10 */ /* 0x004fe200087fe4ff */
[----:B----4-:R-:W0:Y:S01]  /*0160*/  F2F.F64.F32 R10, R2 ;  /* 0x00000002000a7310 */ /* 0x010e220000201800 */
[----:B------:R2:W-:Y:S04]  /*0170*/  STG.E desc[UR4][R8.64], R2 ;  /* 0x0000000208007986 */ /* 0x0005e8000c101904 */
[----:B01----:R2:W-:Y:S03]  /*0180*/  STL.64 [R1+0x8], R10 ;  /* 0x0000080a01007387 */ /* 0x0035e60000100a00 */
[----:B------:R-:W-:-:S07]  /*0190*/  LEPC R20, `(.L_x_0) ;  /* 0x000000001014794e */ /* 0x000fce0000000000 */
[----:B--2---:R-:W-:Y:S05]  /*01a0*/  CALL.ABS.NOINC R12 ;  /* 0x000000000c007343 */ /* 0x004fea0003c00000 */
.L_x_0:
[----:B------:R-:W-:Y:S05]  /*01b0*/  EXIT ;  /* 0x000000000000794d */ /* 0x000fea0003800000 */
.L_x_1:
[----:B------:R-:W-:-:S00]  /*01c0*/  BRA `(.L_x_1) ;  /* 0xfffffffc00fc7947 */ /* 0x000fc0000383ffff */
[----:B------:R-:W-:-:S00]  /*01d0*/  NOP ;  /* 0x0000000000007918 */ /* 0x000fc00000000000 */
        /* <DEDUP_REMOVED lines=10> */
.L_x_2:


//--------------------- .nv.global.init           --------------------------
	.section	.nv.global.init,"aw",@progbits
.nv.global.init:
	.type		$str,@object
	.size		$str,(.L_0 - $str)
$str:
        /*0000*/ 	.byte	0x54, 0x49, 0x44, 0x3d, 0x25, 0x64, 0x3a, 0x20, 0x20, 0x48, 0x65, 0x6c, 0x6c, 0x6f, 0x20, 0x57
        /*0010*/ 	.byte	0x6f, 0x72, 0x6c, 0x64, 0x21, 0x20, 0x61, 0x3d, 0x25, 0x66, 0x0a, 0x00
.L_0:


//--------------------- .nv.shared.reserved.0     --------------------------
	.section	.nv.shared.reserved.0,"aw",@nobits
	.weak		__nv_reservedSMEM_offset_0_alias
	.size		__nv_reservedSMEM_offset_0_alias, 0, 64
	.other		__nv_reservedSMEM_offset_0_alias,@"STO_CUDA_RESERVED_SHARED STV_DEFAULT"
__nv_reservedSMEM_offset_0_alias:
	.zero		0
	.zero		64


//--------------------- .nv.constant0._Z5helloPfS_ --------------------------
	.section	.nv.constant0._Z5helloPfS_,"a",@progbits
	.sectionflags	@""
	.align	4
.nv.constant0._Z5helloPfS_:
	.zero		912


//--------------------- SYMBOLS --------------------------

	.type		.nv.reservedSmem.offset0,@object
	.size		.nv.reservedSmem.offset0,0x4
	.type		vprintf,@function
